//
// Generated by NVIDIA NVVM Compiler
//
// Compiler Build ID: CL-36424714
// Cuda compilation tools, release 13.0, V13.0.88
// Based on NVVM 20.0.0
//

.version 9.0
.target sm_100
.address_size 64

	// .globl	_Z9transposePfS_i

.visible .entry _Z9transposePfS_i(
	.param .u64 .ptr .align 1 _Z9transposePfS_i_param_0,
	.param .u64 .ptr .align 1 _Z9transposePfS_i_param_1,
	.param .u32 _Z9transposePfS_i_param_2
)
{
	.reg .pred 	%p<2>;
	.reg .b32 	%r<13>;
	.reg .b32 	%f<2>;
	.reg .b64 	%rd<9>;

	ld.param.u64 	%rd1, [_Z9transposePfS_i_param_0];
	ld.param.u64 	%rd2, [_Z9transposePfS_i_param_1];
	ld.param.u32 	%r3, [_Z9transposePfS_i_param_2];
	mov.u32 	%r4, %ctaid.y;
	mov.u32 	%r5, %ntid.y;
	mov.u32 	%r6, %tid.y;
	mad.lo.s32 	%r1, %r4, %r5, %r6;
	mov.u32 	%r7, %ctaid.x;
	mov.u32 	%r8, %ntid.x;
	mov.u32 	%r9, %tid.x;
	mad.lo.s32 	%r2, %r7, %r8, %r9;
	max.s32 	%r10, %r1, %r2;
	setp.ge.s32 	%p1, %r10, %r3;
	@%p1 bra 	$L__BB0_2;
	cvta.to.global.u64 	%rd3, %rd1;
	cvta.to.global.u64 	%rd4, %rd2;
	mad.lo.s32 	%r11, %r3, %r1, %r2;
	mul.wide.s32 	%rd5, %r11, 4;
	add.s64 	%rd6, %rd3, %rd5;
	ld.global.f32 	%f1, [%rd6];
	mad.lo.s32 	%r12, %r3, %r2, %r1;
	mul.wide.s32 	%rd7, %r12, 4;
	add.s64 	%rd8, %rd4, %rd7;
	st.global.f32 	[%rd8], %f1;
$L__BB0_2:
	ret;

}


// ===== COMPILED SASS (sm_100) =====

	.target	sm_100

	.elftype	@"ET_EXEC"


//--------------------- .note.nv.tkinfo           --------------------------
	.section	.note.nv.tkinfo,"",@"SHT_NOTE"
	.sectionflags	@"SHF_NOTE_NV_TKINFO"
	.tkinfo
        /*0018*/ 	.word	0x00000002
        /*0030*/ 	.string	""
        /*0030*/ 	.string	"ptxas"
        /*0030*/ 	.string	"Cuda compilation tools, release 13.0, V13.0.88"
        /*0030*/ 	.string	"Build cuda_13.0.r13.0/compiler.36424714_0"
        /*0030*/ 	.string	"-arch sm_100 -m 64 "



//--------------------- .note.nv.cuinfo           --------------------------
	.section	.note.nv.cuinfo,"",@"SHT_NOTE"
	.sectionflags	@"SHF_NOTE_NV_CUINFO"
        /*0018*/ 	.short	0x0002
        /*001a*/ 	.short	0x0064
        /*001c*/ 	.short	0x0082
	.zero		2


//--------------------- .nv.info                  --------------------------
	.section	.nv.info,"",@"SHT_CUDA_INFO"
	.align	4


	//----- nvinfo : EIATTR_REGCOUNT
	.align		4
        /*0000*/ 	.byte	0x04, 0x2f
        /*0002*/ 	.short	(.L_1 - .L_0)
	.align		4
.L_0:
        /*0004*/ 	.word	index@(_Z9transposePfS_i)
        /*0008*/ 	.word	0x0000000a


	//----- nvinfo : EIATTR_FRAME_SIZE
	.align		4
.L_1:
        /*000c*/ 	.byte	0x04, 0x11
        /*000e*/ 	.short	(.L_3 - .L_2)
	.align		4
.L_2:
        /*0010*/ 	.word	index@(_Z9transposePfS_i)
        /*0014*/ 	.word	0x00000000


	//----- nvinfo : EIATTR_MIN_STACK_SIZE
	.align		4
.L_3:
        /*0018*/ 	.byte	0x04, 0x12
        /*001a*/ 	.short	(.L_5 - .L_4)
	.align		4
.L_4:
        /*001c*/ 	.word	index@(_Z9transposePfS_i)
        /*0020*/ 	.word	0x00000000
.L_5:


//--------------------- .nv.compat                --------------------------
	.section	.nv.compat,"",@"SHT_CUDA_COMPAT_INFO"
	.align	4
        /*0000*/ 	.byte	0x02, 0x09, 0x00, 0x00, 0x02, 0x02, 0x01, 0x00, 0x02, 0x05, 0x05, 0x00, 0x03, 0x07, 0x01, 0x01
        /*0010*/ 	.byte	0x02, 0x03, 0x00, 0x00, 0x02, 0x06, 0x01, 0x00, 0x04, 0x0b, 0x08, 0x00, 0x09, 0x00, 0x00, 0x00
        /*0020*/ 	.byte	0x00, 0x00, 0x00, 0x00


//--------------------- .nv.info._Z9transposePfS_i --------------------------
	.section	.nv.info._Z9transposePfS_i,"",@"SHT_CUDA_INFO"
	.sectionflags	@""
	.align	4


	//----- nvinfo : EIATTR_CUDA_API_VERSION
	.align		4
        /*0000*/ 	.byte	0x04, 0x37
        /*0002*/ 	.short	(.L_7 - .L_6)
.L_6:
        /*0004*/ 	.word	0x00000082


	//----- nvinfo : EIATTR_KPARAM_INFO
	.align		4
.L_7:
        /*0008*/ 	.byte	0x04, 0x17
        /*000a*/ 	.short	(.L_9 - .L_8)
.L_8:
        /*000c*/ 	.word	0x00000000
        /*0010*/ 	.short	0x0002
        /*0012*/ 	.short	0x0010
        /*0014*/ 	.byte	0x00, 0xf0, 0x11, 0x00


	//----- nvinfo : EIATTR_KPARAM_INFO
	.align		4
.L_9:
        /*0018*/ 	.byte	0x04, 0x17
        /*001a*/ 	.short	(.L_11 - .L_10)
.L_10:
        /*001c*/ 	.word	0x00000000
        /*0020*/ 	.short	0x0001
        /*0022*/ 	.short	0x0008
        /*0024*/ 	.byte	0x00, 0xf5, 0x21, 0x00


	//----- nvinfo : EIATTR_KPARAM_INFO
	.align		4
.L_11:
        /*0028*/ 	.byte	0x04, 0x17
        /*002a*/ 	.short	(.L_13 - .L_12)
.L_12:
        /*002c*/ 	.word	0x00000000
        /*0030*/ 	.short	0x0000
        /*0032*/ 	.short	0x0000
        /*0034*/ 	.byte	0x00, 0xf5, 0x21, 0x00


	//----- nvinfo : EIATTR_SPARSE_MMA_MASK
	.align		4
.L_13:
        /*0038*/ 	.byte	0x03, 0x50
        /*003a*/ 	.short	0x0000


	//----- nvinfo : EIATTR_MAXREG_COUNT
	.align		4
        /*003c*/ 	.byte	0x03, 0x1b
        /*003e*/ 	.short	0x00ff


	//----- nvinfo : EIATTR_MERCURY_ISA_VERSION
	.align		4
        /*0040*/ 	.byte	0x03, 0x5f
        /*0042*/ 	.short	0x0101


	//----- nvinfo : EIATTR_VRC_CTA_INIT_COUNT
	.align		4
        /*0044*/ 	.byte	0x02, 0x4a
	.zero		1
	.zero		1


	//----- nvinfo : EIATTR_EXIT_INSTR_OFFSETS
	.align		4
        /*0048*/ 	.byte	0x04, 0x1c
        /*004a*/ 	.short	(.L_15 - .L_14)


	//   ....[0]....
.L_14:
        /*004c*/ 	.word	0x000000c0


	//   ....[1]....
        /*0050*/ 	.word	0x00000160


	//----- nvinfo : EIATTR_CBANK_PARAM_SIZE
	.align		4
.L_15:
        /*0054*/ 	.byte	0x03, 0x19
        /*0056*/ 	.short	0x0014


	//----- nvinfo : EIATTR_PARAM_CBANK
	.align		4
        /*0058*/ 	.byte	0x04, 0x0a
        /*005a*/ 	.short	(.L_17 - .L_16)
	.align		4
.L_16:
        /*005c*/ 	.word	index@(.nv.constant0._Z9transposePfS_i)
        /*0060*/ 	.short	0x0380
        /*0062*/ 	.short	0x0014


	//----- nvinfo : EIATTR_SW_WAR
	.align		4
.L_17:
        /*0064*/ 	.byte	0x04, 0x36
        /*0066*/ 	.short	(.L_19 - .L_18)
.L_18:
        /*0068*/ 	.word	0x00000008
.L_19:


//--------------------- .nv.callgraph             --------------------------
	.section	.nv.callgraph,"",@"SHT_CUDA_CALLGRAPH"
	.align	4
	.sectionentsize	8
	.align		4
        /*0000*/ 	.word	0x00000000
	.align		4
        /*0004*/ 	.word	0xffffffff
	.align		4
        /*0008*/ 	.word	0x00000000
	.align		4
        /*000c*/ 	.word	0xfffffffe
	.align		4
        /*0010*/ 	.word	0x00000000
	.align		4
        /*0014*/ 	.word	0xfffffffd
	.align		4
        /*0018*/ 	.word	0x00000000
	.align		4
        /*001c*/ 	.word	0xfffffffc


//--------------------- .text._Z9transposePfS_i   --------------------------
	.section	.text._Z9transposePfS_i,"ax",@progbits
	.align	128
        .global         _Z9transposePfS_i
        .type           _Z9transposePfS_i,@function
        .size           _Z9transposePfS_i,(.L_x_1 - _Z9transposePfS_i)
        .other          _Z9transposePfS_i,@"STO_CUDA_ENTRY STV_DEFAULT"
_Z9transposePfS_i:
.text._Z9transposePfS_i:
[----:B------:R-:W-:Y:S01]  /*0000*/  LDC R1, c[0x0][0x37c] ;  /* 0x0000df00ff017b82 */ /* 0x000fe20000000800 */
[----:B------:R-:W0:Y:S07]  /*0010*/  S2R R3, SR_TID.Y ;  /* 0x0000000000037919 */ /* 0x000e2e0000002200 */
[----:B------:R-:W0:Y:S01]  /*0020*/  LDC R0, c[0x0][0x364] ;  /* 0x0000d900ff007b82 */ /* 0x000e220000000800 */
[----:B------:R-:W1:Y:S01]  /*0030*/  LDCU UR6, c[0x0][0x390] ;  /* 0x00007200ff0677ac */ /* 0x000e620008000800 */
[----:B------:R-:W2:Y:S06]  /*0040*/  S2R R2, SR_TID.X ;  /* 0x0000000000027919 */ /* 0x000eac0000002100 */
[----:B------:R-:W0:Y:S08]  /*0050*/  S2UR UR4, SR_CTAID.Y ;  /* 0x00000000000479c3 */ /* 0x000e300000002600 */
[----:B------:R-:W2:Y:S08]  /*0060*/  S2UR UR5, SR_CTAID.X ;  /* 0x00000000000579c3 */ /* 0x000eb00000002500 */
[----:B------:R-:W2:Y:S01]  /*0070*/  LDC R7, c[0x0][0x360] ;  /* 0x0000d800ff077b82 */ /* 0x000ea20000000800 */
[----:B0-----:R-:W-:-:S02]  /*0080*/  IMAD R0, R0, UR4, R3 ;  /* 0x0000000400007c24 */ /* 0x001fc4000f8e0203 */
[----:B--2---:R-:W-:-:S05]  /*0090*/  IMAD R7, R7, UR5, R2 ;  /* 0x0000000507077c24 */ /* 0x004fca000f8e0202 */
[----:B------:R-:W-:-:S04]  /*00a0*/  VIMNMX R2, PT, PT, R0, R7, !PT ;  /* 0x0000000700027248 */ /* 0x000fc80007fe0100 */
[----:B-1----:R-:W-:-:S13]  /*00b0*/  ISETP.GE.AND P0, PT, R2, UR6, PT ;  /* 0x0000000602007c0c */ /* 0x002fda000bf06270 */
[----:B------:R-:W-:Y:S05]  /*00c0*/  @P0 EXIT ;  /* 0x000000000000094d */ /* 0x000fea0003800000 */
[----:B------:R-:W0:Y:S01]  /*00d0*/  LDC.64 R2, c[0x0][0x380] ;  /* 0x0000e000ff027b82 */ /* 0x000e220000000a00 */
[----:B------:R-:W1:Y:S01]  /*00e0*/  LDCU.64 UR4, c[0x0][0x358] ;  /* 0x00006b00ff0477ac */ /* 0x000e620008000a00 */
[----:B------:R-:W-:-:S04]  /*00f0*/  IMAD R5, R0, UR6, R7 ;  /* 0x0000000600057c24 */ /* 0x000fc8000f8e0207 */
[----:B0-----:R-:W-:Y:S02]  /*0100*/  IMAD.WIDE R2, R5, 0x4, R2 ;  /* 0x0000000405027825 */ /* 0x001fe400078e0202 */
[----:B------:R-:W0:Y:S04]  /*0110*/  LDC.64 R4, c[0x0][0x388] ;  /* 0x0000e200ff047b82 */ /* 0x000e280000000a00 */
[----:B-1----:R-:W2:Y:S01]  /*0120*/  LDG.E R3, desc[UR4][R2.64] ;  /* 0x0000000402037981 */ /* 0x002ea2000c1e1900 */
[----:B------:R-:W-:-:S04]  /*0130*/  IMAD R7, R7, UR6, R0 ;  /* 0x0000000607077c24 */ /* 0x000fc8000f8e0200 */
[----:B0-----:R-:W-:-:S05]  /*0140*/  IMAD.WIDE R4, R7, 0x4, R4 ;  /* 0x0000000407047825 */ /* 0x001fca00078e0204 */
[----:B--2---:R-:W-:Y:S01]  /*0150*/  STG.E desc[UR4][R4.64], R3 ;  /* 0x0000000304007986 */ /* 0x004fe2000c101904 */
[----:B------:R-:W-:Y:S05]  /*0160*/  EXIT ;  /* 0x000000000000794d */ /* 0x000fea0003800000 */
.L_x_0:
[----:B------:R-:W-:-:S00]  /*0170*/  BRA `(.L_x_0) ;  /* 0xfffffffc00fc7947 */ /* 0x000fc0000383ffff */
[----:B------:R-:W-:-:S00]  /*0180*/  NOP ;  /* 0x0000000000007918 */ /* 0x000fc00000000000 */
[----:B------:R-:W-:-:S00]  /*0190*/  NOP ;  /* 0x0000000000007918 */ /* 0x000fc00000000000 */
[----:B------:R-:W-:-:S00]  /*01a0*/  NOP ;  /* 0x0000000000007918 */ /* 0x000fc00000000000 */
[----:B------:R-:W-:-:S00]  /*01b0*/  NOP ;  /* 0x0000000000007918 */ /* 0x000fc00000000000 */
[----:B------:R-:W-:-:S00]  /*01c0*/  NOP ;  /* 0x0000000000007918 */ /* 0x000fc00000000000 */
[----:B------:R-:W-:-:S00]  /*01d0*/  NOP ;  /* 0x0000000000007918 */ /* 0x000fc00000000000 */
[----:B------:R-:W-:-:S00]  /*01e0*/  NOP ;  /* 0x0000000000007918 */ /* 0x000fc00000000000 */
[----:B------:R-:W-:-:S00]  /*01f0*/  NOP ;  /* 0x0000000000007918 */ /* 0x000fc00000000000 */
.L_x_1:


//--------------------- .nv.shared.reserved.0     --------------------------
	.section	.nv.shared.reserved.0,"aw",@nobits
	.weak		__nv_reservedSMEM_offset_0_alias
	.size		__nv_reservedSMEM_offset_0_alias, 0, 64
	.other		__nv_reservedSMEM_offset_0_alias,@"STO_CUDA_RESERVED_SHARED STV_DEFAULT"
__nv_reservedSMEM_offset_0_alias:
	.zero		0
	.zero		64


//--------------------- .nv.constant0._Z9transposePfS_i --------------------------
	.section	.nv.constant0._Z9transposePfS_i,"a",@progbits
	.sectionflags	@""
	.align	4
.nv.constant0._Z9transposePfS_i:
	.zero		916


//--------------------- SYMBOLS --------------------------

	.type		.nv.reservedSmem.offset0,@object
	.size		.nv.reservedSmem.offset0,0x4
